//
// Generated by NVIDIA NVVM Compiler
//
// Compiler Build ID: CL-36424714
// Cuda compilation tools, release 13.0, V13.0.88
// Based on NVVM 20.0.0
//

.version 9.0
.target sm_100
.address_size 64

	// .globl	_Z5hellov
.extern .func  (.param .b32 func_retval0) vprintf
(
	.param .b64 vprintf_param_0,
	.param .b64 vprintf_param_1
)
;
.global .align 1 .b8 $str[81] = {72, 101, 108, 108, 111, 32, 102, 114, 111, 109, 32, 98, 108, 111, 99, 107, 73, 100, 120, 58, 32, 40, 37, 117, 44, 32, 37, 117, 44, 32, 37, 117, 41, 44, 32, 98, 108, 111, 99, 107, 68, 105, 109, 40, 37, 117, 44, 32, 37, 117, 44, 32, 37, 117, 41, 32, 116, 104, 114, 101, 97, 100, 73, 100, 120, 58, 40, 32, 37, 117, 44, 32, 37, 117, 44, 32, 37, 117, 41, 10};

.visible .entry _Z5hellov()
{
	.local .align 8 .b8 	__local_depot0[40];
	.reg .b64 	%SP;
	.reg .b64 	%SPL;
	.reg .b32 	%r<12>;
	.reg .b64 	%rd<5>;

	mov.u64 	%SPL, __local_depot0;
	cvta.local.u64 	%SP, %SPL;
	add.u64 	%rd1, %SP, 0;
	add.u64 	%rd2, %SPL, 0;
	mov.u32 	%r1, %ctaid.x;
	mov.u32 	%r2, %ctaid.y;
	mov.u32 	%r3, %ctaid.z;
	mov.u32 	%r4, %tid.x;
	mov.u32 	%r5, %tid.y;
	mov.u32 	%r6, %tid.z;
	mov.u32 	%r7, %ntid.x;
	mov.u32 	%r8, %ntid.y;
	mov.u32 	%r9, %ntid.z;
	st.local.v2.u32 	[%rd2], {%r1, %r2};
	st.local.v2.u32 	[%rd2+8], {%r3, %r7};
	st.local.v2.u32 	[%rd2+16], {%r8, %r9};
	st.local.v2.u32 	[%rd2+24], {%r4, %r5};
	st.local.u32 	[%rd2+32], %r6;
	mov.u64 	%rd3, $str;
	cvta.global.u64 	%rd4, %rd3;
	{ // callseq 0, 0
	.param .b64 param0;
	st.param.b64 	[param0], %rd4;
	.param .b64 param1;
	st.param.b64 	[param1], %rd1;
	.param .b32 retval0;
	call.uni (retval0), 
	vprintf, 
	(
	param0, 
	param1
	);
	ld.param.b32 	%r10, [retval0];
	} // callseq 0
	ret;

}


// ===== COMPILED SASS (sm_100) =====

	.target	sm_100

	.elftype	@"ET_EXEC"


//--------------------- .note.nv.tkinfo           --------------------------
	.section	.note.nv.tkinfo,"",@"SHT_NOTE"
	.sectionflags	@"SHF_NOTE_NV_TKINFO"
	.tkinfo
        /*0018*/ 	.word	0x00000002
        /*0030*/ 	.string	""
        /*0030*/ 	.string	"ptxas"
        /*0030*/ 	.string	"Cuda compilation tools, release 13.0, V13.0.88"
        /*0030*/ 	.string	"Build cuda_13.0.r13.0/compiler.36424714_0"
        /*0030*/ 	.string	"-arch sm_100 -m 64 "



//--------------------- .note.nv.cuinfo           --------------------------
	.section	.note.nv.cuinfo,"",@"SHT_NOTE"
	.sectionflags	@"SHF_NOTE_NV_CUINFO"
        /*0018*/ 	.short	0x0002
        /*001a*/ 	.short	0x0064
        /*001c*/ 	.short	0x0082
	.zero		2


//--------------------- .nv.info                  --------------------------
	.section	.nv.info,"",@"SHT_CUDA_INFO"
	.align	4


	//----- nvinfo : EIATTR_REGCOUNT
	.align		4
        /*0000*/ 	.byte	0x04, 0x2f
        /*0002*/ 	.short	(.L_2 - .L_1)
	.align		4
.L_1:
        /*0004*/ 	.word	index@(_Z5hellov)
        /*0008*/ 	.word	0x00000018


	//----- nvinfo : EIATTR_FRAME_SIZE
	.align		4
.L_2:
        /*000c*/ 	.byte	0x04, 0x11
        /*000e*/ 	.short	(.L_4 - .L_3)
	.align		4
.L_3:
        /*0010*/ 	.word	index@(_Z5hellov)
        /*0014*/ 	.word	0x00000028


	//----- nvinfo : EIATTR_MIN_STACK_SIZE
	.align		4
.L_4:
        /*0018*/ 	.byte	0x04, 0x12
        /*001a*/ 	.short	(.L_6 - .L_5)
	.align		4
.L_5:
        /*001c*/ 	.word	index@(_Z5hellov)
        /*0020*/ 	.word	0x00000028
.L_6:


//--------------------- .nv.compat                --------------------------
	.section	.nv.compat,"",@"SHT_CUDA_COMPAT_INFO"
	.align	4
        /*0000*/ 	.byte	0x02, 0x09, 0x00, 0x00, 0x02, 0x02, 0x01, 0x00, 0x02, 0x05, 0x05, 0x00, 0x03, 0x07, 0x01, 0x01
        /*0010*/ 	.byte	0x02, 0x03, 0x00, 0x00, 0x02, 0x06, 0x01, 0x00, 0x04, 0x0b, 0x08, 0x00, 0x09, 0x00, 0x00, 0x00
        /*0020*/ 	.byte	0x00, 0x00, 0x00, 0x00


//--------------------- .nv.info._Z5hellov        --------------------------
	.section	.nv.info._Z5hellov,"",@"SHT_CUDA_INFO"
	.sectionflags	@""
	.align	4


	//----- nvinfo : EIATTR_CUDA_API_VERSION
	.align		4
        /*0000*/ 	.byte	0x04, 0x37
        /*0002*/ 	.short	(.L_8 - .L_7)
.L_7:
        /*0004*/ 	.word	0x00000082


	//----- nvinfo : EIATTR_SPARSE_MMA_MASK
	.align		4
.L_8:
        /*0008*/ 	.byte	0x03, 0x50
        /*000a*/ 	.short	0x0000


	//----- nvinfo : EIATTR_MAXREG_COUNT
	.align		4
        /*000c*/ 	.byte	0x03, 0x1b
        /*000e*/ 	.short	0x00ff


	//----- nvinfo : EIATTR_EXTERNS
	.align		4
        /*0010*/ 	.byte	0x04, 0x0f
        /*0012*/ 	.short	(.L_10 - .L_9)


	//   ....[0]....
	.align		4
.L_9:
        /*0014*/ 	.word	index@(vprintf)


	//----- nvinfo : EIATTR_MERCURY_ISA_VERSION
	.align		4
.L_10:
        /*0018*/ 	.byte	0x03, 0x5f
        /*001a*/ 	.short	0x0101


	//----- nvinfo : EIATTR_VRC_CTA_INIT_COUNT
	.align		4
        /*001c*/ 	.byte	0x02, 0x4a
	.zero		1
	.zero		1


	//----- nvinfo : EIATTR_SYSCALL_OFFSETS
	.align		4
        /*0020*/ 	.byte	0x04, 0x46
        /*0022*/ 	.short	(.L_12 - .L_11)


	//   ....[0]....
.L_11:
        /*0024*/ 	.word	0x000001a0


	//----- nvinfo : EIATTR_EXIT_INSTR_OFFSETS
	.align		4
.L_12:
        /*0028*/ 	.byte	0x04, 0x1c
        /*002a*/ 	.short	(.L_14 - .L_13)


	//   ....[0]....
.L_13:
        /*002c*/ 	.word	0x000001b0


	//----- nvinfo : EIATTR_SW_WAR
	.align		4
.L_14:
        /*0030*/ 	.byte	0x04, 0x36
        /*0032*/ 	.short	(.L_16 - .L_15)
.L_15:
        /*0034*/ 	.word	0x00000008
.L_16:


//--------------------- .nv.callgraph             --------------------------
	.section	.nv.callgraph,"",@"SHT_CUDA_CALLGRAPH"
	.align	4
	.sectionentsize	8
	.align		4
        /*0000*/ 	.word	0x00000000
	.align		4
        /*0004*/ 	.word	0xffffffff
	.align		4
        /*0008*/ 	.word	index@(_Z5hellov)
	.align		4
        /*000c*/ 	.word	index@(vprintf)
	.align		4
        /*0010*/ 	.word	0x00000000
	.align		4
        /*0014*/ 	.word	0xfffffffe
	.align		4
        /*0018*/ 	.word	0x00000000
	.align		4
        /*001c*/ 	.word	0xfffffffd
	.align		4
        /*0020*/ 	.word	0x00000000
	.align		4
        /*0024*/ 	.word	0xfffffffc


//--------------------- .nv.constant4             --------------------------
	.section	.nv.constant4,"a",@progbits
	.align	8
	.align		8
.nv.constant4:
        /*0000*/ 	.dword	vprintf
	.align		8
        /*0008*/ 	.dword	$str


//--------------------- .text._Z5hellov           --------------------------
	.section	.text._Z5hellov,"ax",@progbits
	.align	128
        .global         _Z5hellov
        .type           _Z5hellov,@function
        .size           _Z5hellov,(.L_x_2 - _Z5hellov)
        .other          _Z5hellov,@"STO_CUDA_ENTRY STV_DEFAULT"
_Z5hellov:
.text._Z5hellov:
[----:B------:R-:W0:Y:S01]  /*0000*/  LDC R1, c[0x0][0x37c] ;  /* 0x0000df00ff017b82 */ /* 0x000e220000000800 */
[----:B------:R-:W1:Y:S01]  /*0010*/  S2R R8, SR_CTAID.X ;  /* 0x0000000000087919 */ /* 0x000e620000002500 */
[----:B------:R-:W2:Y:S06]  /*0020*/  LDCU UR5, c[0x0][0x2fc] ;  /* 0x00005f80ff0577ac */ /* 0x000eac0008000800 */
[----:B------:R-:W3:Y:S01]  /*0030*/  LDC R11, c[0x0][0x360] ;  /* 0x0000d800ff0b7b82 */ /* 0x000ee20000000800 */
[----:B0-----:R-:W-:Y:S01]  /*0040*/  VIADD R1, R1, 0xffffffd8 ;  /* 0xffffffd801017836 */ /* 0x001fe20000000000 */
[----:B------:R-:W1:Y:S01]  /*0050*/  S2R R9, SR_CTAID.Y ;  /* 0x0000000000097919 */ /* 0x000e620000002600 */
[----:B------:R-:W-:Y:S01]  /*0060*/  MOV R0, 0x0 ;  /* 0x0000000000007802 */ /* 0x000fe20000000f00 */
[----:B------:R-:W0:Y:S01]  /*0070*/  LDCU UR4, c[0x0][0x2f8] ;  /* 0x00005f00ff0477ac */ /* 0x000e220008000800 */
[----:B------:R-:W4:Y:S03]  /*0080*/  S2R R12, SR_TID.X ;  /* 0x00000000000c7919 */ /* 0x000f260000002100 */
[----:B------:R-:W5:Y:S01]  /*0090*/  LDC R16, c[0x0][0x364] ;  /* 0x0000d900ff107b82 */ /* 0x000f620000000800 */
[----:B------:R-:W2:Y:S01]  /*00a0*/  LDCU.64 UR6, c[0x4][0x8] ;  /* 0x01000100ff0677ac */ /* 0x000ea20008000a00 */
[----:B------:R-:W4:Y:S01]  /*00b0*/  S2R R13, SR_TID.Y ;  /* 0x00000000000d7919 */ /* 0x000f220000002200 */
[----:B------:R-:W3:Y:S05]  /*00c0*/  S2R R14, SR_TID.Z ;  /* 0x00000000000e7919 */ /* 0x000eea0000002300 */
[----:B------:R-:W5:Y:S01]  /*00d0*/  LDC R17, c[0x0][0x368] ;  /* 0x0000da00ff117b82 */ /* 0x000f620000000800 */
[----:B------:R-:W3:Y:S01]  /*00e0*/  S2R R10, SR_CTAID.Z ;  /* 0x00000000000a7919 */ /* 0x000ee20000002700 */
[----:B0-----:R-:W-:-:S06]  /*00f0*/  IADD3 R6, P0, PT, R1, UR4, RZ ;  /* 0x0000000401067c10 */ /* 0x001fcc000ff1e0ff */
[----:B------:R0:W0:Y:S01]  /*0100*/  LDC.64 R2, c[0x4][R0] ;  /* 0x0100000000027b82 */ /* 0x0000220000000a00 */
[----:B--2---:R-:W-:Y:S01]  /*0110*/  IMAD.U32 R4, RZ, RZ, UR6 ;  /* 0x00000006ff047e24 */ /* 0x004fe2000f8e00ff */
[----:B------:R-:W-:Y:S01]  /*0120*/  MOV R5, UR7 ;  /* 0x0000000700057c02 */ /* 0x000fe20008000f00 */
[----:B------:R-:W-:Y:S01]  /*0130*/  IMAD.X R7, RZ, RZ, UR5, P0 ;  /* 0x00000005ff077e24 */ /* 0x000fe200080e06ff */
[----:B-1----:R1:W-:Y:S04]  /*0140*/  STL.64 [R1], R8 ;  /* 0x0000000801007387 */ /* 0x0023e80000100a00 */
[----:B-----5:R1:W-:Y:S04]  /*0150*/  STL.64 [R1+0x10], R16 ;  /* 0x0000101001007387 */ /* 0x0203e80000100a00 */
[----:B----4-:R1:W-:Y:S04]  /*0160*/  STL.64 [R1+0x18], R12 ;  /* 0x0000180c01007387 */ /* 0x0103e80000100a00 */
[----:B---3--:R1:W-:Y:S04]  /*0170*/  STL [R1+0x20], R14 ;  /* 0x0000200e01007387 */ /* 0x0083e80000100800 */
[----:B0-----:R1:W-:Y:S02]  /*0180*/  STL.64 [R1+0x8], R10 ;  /* 0x0000080a01007387 */ /* 0x0013e40000100a00 */
[----:B------:R-:W-:-:S07]  /*0190*/  LEPC R20, `(.L_x_0) ;  /* 0x000000001014794e */ /* 0x000fce0000000000 */
[----:B-1----:R-:W-:Y:S05]  /*01a0*/  CALL.ABS.NOINC R2 ;  /* 0x0000000002007343 */ /* 0x002fea0003c00000 */
.L_x_0:
[----:B------:R-:W-:Y:S05]  /*01b0*/  EXIT ;  /* 0x000000000000794d */ /* 0x000fea0003800000 */
.L_x_1:
[----:B------:R-:W-:-:S00]  /*01c0*/  BRA `(.L_x_1) ;  /* 0xfffffffc00fc7947 */ /* 0x000fc0000383ffff */
[----:B------:R-:W-:-:S00]  /*01d0*/  NOP ;  /* 0x0000000000007918 */ /* 0x000fc00000000000 */
        /* <DEDUP_REMOVED lines=10> */
.L_x_2:


//--------------------- .nv.global.init           --------------------------
	.section	.nv.global.init,"aw",@progbits
.nv.global.init:
	.type		$str,@object
	.size		$str,(.L_0 - $str)
$str:
        /*0000*/ 	.byte	0x48, 0x65, 0x6c, 0x6c, 0x6f, 0x20, 0x66, 0x72, 0x6f, 0x6d, 0x20, 0x62, 0x6c, 0x6f, 0x63, 0x6b
        /*0010*/ 	.byte	0x49, 0x64, 0x78, 0x3a, 0x20, 0x28, 0x25, 0x75, 0x2c, 0x20, 0x25, 0x75, 0x2c, 0x20, 0x25, 0x75
        /*0020*/ 	.byte	0x29, 0x2c, 0x20, 0x62, 0x6c, 0x6f, 0x63, 0x6b, 0x44, 0x69, 0x6d, 0x28, 0x25, 0x75, 0x2c, 0x20
        /*0030*/ 	.byte	0x25, 0x75, 0x2c, 0x20, 0x25, 0x75, 0x29, 0x20, 0x74, 0x68, 0x72, 0x65, 0x61, 0x64, 0x49, 0x64
        /*0040*/ 	.byte	0x78, 0x3a, 0x28, 0x20, 0x25, 0x75, 0x2c, 0x20, 0x25, 0x75, 0x2c, 0x20, 0x25, 0x75, 0x29, 0x0a
        /*0050*/ 	.byte	0x00
.L_0:


//--------------------- .nv.shared.reserved.0     --------------------------
	.section	.nv.shared.reserved.0,"aw",@nobits
	.weak		__nv_reservedSMEM_offset_0_alias
	.size		__nv_reservedSMEM_offset_0_alias, 0, 64
	.other		__nv_reservedSMEM_offset_0_alias,@"STO_CUDA_RESERVED_SHARED STV_DEFAULT"
__nv_reservedSMEM_offset_0_alias:
	.zero		0
	.zero		64


//--------------------- .nv.constant0._Z5hellov   --------------------------
	.section	.nv.constant0._Z5hellov,"a",@progbits
	.sectionflags	@""
	.align	4
.nv.constant0._Z5hellov:
	.zero		896


//--------------------- SYMBOLS --------------------------

	.type		.nv.reservedSmem.offset0,@object
	.size		.nv.reservedSmem.offset0,0x4
	.type		vprintf,@function
